	.headerflags	@"EF_CUDA_TEXMODE_UNIFIED EF_CUDA_64BIT_ADDRESS EF_CUDA_ACCELERATORS EF_CUDA_SM90 EF_CUDA_VIRTUAL_SM(EF_CUDA_SM90)"
	.elftype	@"ET_EXEC"


//--------------------- .nv.info                  --------------------------
	.section	.nv.info,"",@"SHT_CUDA_INFO"
	.align	4


	//----- nvinfo : EIATTR_REGCOUNT
	.align		4
        /*0000*/ 	.byte	0x04, 0x2f
        /*0002*/ 	.short	(.L_3 - .L_2)
	.align		4
.L_2:
        /*0004*/ 	.word	index@(triton_poi_fused__native_batch_norm_legit_no_training_leaky_relu_leaky_relu_backward_3)
        /*0008*/ 	.word	0x00000016


	//----- nvinfo : EIATTR_MIN_STACK_SIZE
	.align		4
.L_3:
        /*000c*/ 	.byte	0x04, 0x12
        /*000e*/ 	.short	(.L_5 - .L_4)
	.align		4
.L_4:
        /*0010*/ 	.word	index@(triton_poi_fused__native_batch_norm_legit_no_training_leaky_relu_leaky_relu_backward_3)
        /*0014*/ 	.word	0x00000000


	//----- nvinfo : EIATTR_FRAME_SIZE
	.align		4
.L_5:
        /*0018*/ 	.byte	0x04, 0x11
        /*001a*/ 	.short	(.L_7 - .L_6)
	.align		4
.L_6:
        /*001c*/ 	.word	index@(triton_poi_fused__native_batch_norm_legit_no_training_leaky_relu_leaky_relu_backward_3)
        /*0020*/ 	.word	0x00000000


	//----- nvinfo : EIATTR_MIN_STACK_SIZE
	.align		4
.L_7:
        /*0024*/ 	.byte	0x04, 0x12
        /*0026*/ 	.short	(.L_9 - .L_8)
	.align		4
.L_8:
        /*0028*/ 	.word	index@(triton_poi_fused__native_batch_norm_legit_no_training_leaky_relu_leaky_relu_backward_3)
        /*002c*/ 	.word	0x00000000
.L_9:


//--------------------- .nv.info.triton_poi_fused__native_batch_norm_legit_no_training_leaky_relu_leaky_relu_backward_3 --------------------------
	.section	.nv.info.triton_poi_fused__native_batch_norm_legit_no_training_leaky_relu_leaky_relu_backward_3,"",@"SHT_CUDA_INFO"
	.sectionflags	@""
	.align	4


	//----- nvinfo : EIATTR_CUDA_API_VERSION
	.align		4
        /*0000*/ 	.byte	0x04, 0x37
        /*0002*/ 	.short	(.L_11 - .L_10)
.L_10:
        /*0004*/ 	.word	0x0000007c


	//----- nvinfo : EIATTR_KPARAM_INFO
	.align		4
.L_11:
        /*0008*/ 	.byte	0x04, 0x17
        /*000a*/ 	.short	(.L_13 - .L_12)
.L_12:
        /*000c*/ 	.word	0x00000000
        /*0010*/ 	.short	0x0007
        /*0012*/ 	.short	0x0038
        /*0014*/ 	.byte	0x00, 0xf0, 0x11, 0x00


	//----- nvinfo : EIATTR_KPARAM_INFO
	.align		4
.L_13:
        /*0018*/ 	.byte	0x04, 0x17
        /*001a*/ 	.short	(.L_15 - .L_14)
.L_14:
        /*001c*/ 	.word	0x00000000
        /*0020*/ 	.short	0x0006
        /*0022*/ 	.short	0x0030
        /*0024*/ 	.byte	0x00, 0xf4, 0x21, 0x00


	//----- nvinfo : EIATTR_KPARAM_INFO
	.align		4
.L_15:
        /*0028*/ 	.byte	0x04, 0x17
        /*002a*/ 	.short	(.L_17 - .L_16)
.L_16:
        /*002c*/ 	.word	0x00000000
        /*0030*/ 	.short	0x0005
        /*0032*/ 	.short	0x0028
        /*0034*/ 	.byte	0x00, 0xf4, 0x21, 0x00


	//----- nvinfo : EIATTR_KPARAM_INFO
	.align		4
.L_17:
        /*0038*/ 	.byte	0x04, 0x17
        /*003a*/ 	.short	(.L_19 - .L_18)
.L_18:
        /*003c*/ 	.word	0x00000000
        /*0040*/ 	.short	0x0004
        /*0042*/ 	.short	0x0020
        /*0044*/ 	.byte	0x00, 0xf4, 0x21, 0x00


	//----- nvinfo : EIATTR_KPARAM_INFO
	.align		4
.L_19:
        /*0048*/ 	.byte	0x04, 0x17
        /*004a*/ 	.short	(.L_21 - .L_20)
.L_20:
        /*004c*/ 	.word	0x00000000
        /*0050*/ 	.short	0x0003
        /*0052*/ 	.short	0x0018
        /*0054*/ 	.byte	0x00, 0xf4, 0x21, 0x00


	//----- nvinfo : EIATTR_KPARAM_INFO
	.align		4
.L_21:
        /*0058*/ 	.byte	0x04, 0x17
        /*005a*/ 	.short	(.L_23 - .L_22)
.L_22:
        /*005c*/ 	.word	0x00000000
        /*0060*/ 	.short	0x0002
        /*0062*/ 	.short	0x0010
        /*0064*/ 	.byte	0x00, 0xf4, 0x21, 0x00


	//----- nvinfo : EIATTR_KPARAM_INFO
	.align		4
.L_23:
        /*0068*/ 	.byte	0x04, 0x17
        /*006a*/ 	.short	(.L_25 - .L_24)
.L_24:
        /*006c*/ 	.word	0x00000000
        /*0070*/ 	.short	0x0001
        /*0072*/ 	.short	0x0008
        /*0074*/ 	.byte	0x00, 0xf4, 0x21, 0x00


	//----- nvinfo : EIATTR_KPARAM_INFO
	.align		4
.L_25:
        /*0078*/ 	.byte	0x04, 0x17
        /*007a*/ 	.short	(.L_27 - .L_26)
.L_26:
        /*007c*/ 	.word	0x00000000
        /*0080*/ 	.short	0x0000
        /*0082*/ 	.short	0x0000
        /*0084*/ 	.byte	0x00, 0xf4, 0x21, 0x00


	//----- nvinfo : EIATTR_SPARSE_MMA_MASK
	.align		4
.L_27:
        /*0088*/ 	.byte	0x03, 0x50
        /*008a*/ 	.short	0x0000


	//----- nvinfo : EIATTR_MAXREG_COUNT
	.align		4
        /*008c*/ 	.byte	0x03, 0x1b
        /*008e*/ 	.short	0x00ff


	//----- nvinfo : EIATTR_EXIT_INSTR_OFFSETS
	.align		4
        /*0090*/ 	.byte	0x04, 0x1c
        /*0092*/ 	.short	(.L_29 - .L_28)


	//   ....[0]....
.L_28:
        /*0094*/ 	.word	0x00000510


	//   ....[1]....
        /*0098*/ 	.word	0x00000530


	//----- nvinfo : EIATTR_REQNTID
	.align		4
.L_29:
        /*009c*/ 	.byte	0x04, 0x10
        /*009e*/ 	.short	(.L_31 - .L_30)
.L_30:
        /*00a0*/ 	.word	0x00000080
        /*00a4*/ 	.word	0x00000001
        /*00a8*/ 	.word	0x00000001


	//----- nvinfo : EIATTR_CBANK_PARAM_SIZE
	.align		4
.L_31:
        /*00ac*/ 	.byte	0x03, 0x19
        /*00ae*/ 	.short	0x003c


	//----- nvinfo : EIATTR_PARAM_CBANK
	.align		4
        /*00b0*/ 	.byte	0x04, 0x0a
        /*00b2*/ 	.short	(.L_33 - .L_32)
	.align		4
.L_32:
        /*00b4*/ 	.word	index@(.nv.constant0.triton_poi_fused__native_batch_norm_legit_no_training_leaky_relu_leaky_relu_backward_3)
        /*00b8*/ 	.short	0x0210
        /*00ba*/ 	.short	0x003c


	//----- nvinfo : EIATTR_SW_WAR
	.align		4
.L_33:
        /*00bc*/ 	.byte	0x04, 0x36
        /*00be*/ 	.short	(.L_35 - .L_34)
.L_34:
        /*00c0*/ 	.word	0x00000008
.L_35:


//--------------------- .nv.callgraph             --------------------------
	.section	.nv.callgraph,"",@"SHT_CUDA_CALLGRAPH"
	.align	4
	.sectionentsize	8
	.align		4
        /*0000*/ 	.word	0x00000000
	.align		4
        /*0004*/ 	.word	0xffffffff
	.align		4
        /*0008*/ 	.word	0x00000000
	.align		4
        /*000c*/ 	.word	0xfffffffe
	.align		4
        /*0010*/ 	.word	0x00000000
	.align		4
        /*0014*/ 	.word	0xfffffffd
	.align		4
        /*0018*/ 	.word	0x00000000
	.align		4
        /*001c*/ 	.word	0xfffffffc


//--------------------- .nv.constant4             --------------------------
	.section	.nv.constant4,"a",@progbits
	.align	8
	.align		8
.nv.constant4:
        /*0000*/ 	.dword	_$_str
	.align		8
        /*0008*/ 	.dword	_$_str_$_2


//--------------------- .text.triton_poi_fused__native_batch_norm_legit_no_training_leaky_relu_leaky_relu_backward_3 --------------------------
	.section	.text.triton_poi_fused__native_batch_norm_legit_no_training_leaky_relu_leaky_relu_backward_3,"ax",@progbits
	.align	128
        .global         triton_poi_fused__native_batch_norm_legit_no_training_leaky_relu_leaky_relu_backward_3
        .type           triton_poi_fused__native_batch_norm_legit_no_training_leaky_relu_leaky_relu_backward_3,@function
        .size           triton_poi_fused__native_batch_norm_legit_no_training_leaky_relu_leaky_relu_backward_3,(.L_x_1 - triton_poi_fused__native_batch_norm_legit_no_training_leaky_relu_leaky_relu_backward_3)
        .other          triton_poi_fused__native_batch_norm_legit_no_training_leaky_relu_leaky_relu_backward_3,@"STO_CUDA_ENTRY STV_DEFAULT"
triton_poi_fused__native_batch_norm_legit_no_training_leaky_relu_leaky_relu_backward_3:
.text.triton_poi_fused__native_batch_norm_legit_no_training_leaky_relu_leaky_relu_backward_3:
[----:B------:R-:W0:Y:S01]  /*0000*/  LDC R1, c[0x0][0x28] ;  /* 0x00000a00ff017b82 */ /* 0x000e220000000800 */
[----:B------:R-:W1:Y:S07]  /*0010*/  S2R R0, SR_TID.X ;  /* 0x0000000000007919 */ /* 0x000e6e0000002100 */
[----:B------:R-:W2:Y:S01]  /*0020*/  LDC.64 R8, c[0x0][0x228] ;  /* 0x00008a00ff087b82 */ /* 0x000ea20000000a00 */
[----:B------:R-:W-:Y:S01]  /*0030*/  ULDC.64 UR4, c[0x0][0x208] ;  /* 0x0000820000047ab9 */ /* 0x000fe20000000a00 */
[----:B------:R-:W3:Y:S06]  /*0040*/  S2R R5, SR_CTAID.X ;  /* 0x0000000000057919 */ /* 0x000eec0000002500 */
[----:B------:R-:W4:Y:S08]  /*0050*/  LDC.64 R14, c[0x0][0x220] ;  /* 0x00008800ff0e7b82 */ /* 0x000f300000000a00 */
[----:B------:R-:W5:Y:S08]  /*0060*/  LDC.64 R12, c[0x0][0x218] ;  /* 0x00008600ff0c7b82 */ /* 0x000f700000000a00 */
[----:B------:R-:W4:Y:S08]  /*0070*/  LDC.64 R16, c[0x0][0x230] ;  /* 0x00008c00ff107b82 */ /* 0x000f300000000a00 */
[----:B------:R-:W4:Y:S01]  /*0080*/  LDC.64 R18, c[0x0][0x238] ;  /* 0x00008e00ff127b82 */ /* 0x000f220000000a00 */
[----:B-1----:R-:W-:Y:S01]  /*0090*/  IMAD.SHL.U32 R0, R0, 0x2, RZ ;  /* 0x0000000200007824 */ /* 0x002fe200078e00ff */
[----:B------:R-:W-:-:S02]  /*00a0*/  CS2R R6, SRZ ;  /* 0x0000000000067805 */ /* 0x000fc4000001ff00 */
[----:B---3--:R-:W-:Y:S01]  /*00b0*/  SHF.R.S32.HI R3, RZ, 0x17, R5 ;  /* 0x00000017ff037819 */ /* 0x008fe20000011405 */
[----:B------:R-:W-:Y:S01]  /*00c0*/  ULDC.64 UR6, c[0x0][0x240] ;  /* 0x0000900000067ab9 */ /* 0x000fe20000000a00 */
[----:B------:R-:W-:Y:S02]  /*00d0*/  LOP3.LUT R0, R0, 0xfe, RZ, 0xc0, !PT ;  /* 0x000000fe00007812 */ /* 0x000fe400078ec0ff */
[----:B------:R-:W-:-:S03]  /*00e0*/  SGXT R3, R3, 0x1 ;  /* 0x000000010303781a */ /* 0x000fc60000000200 */
[----:B------:R-:W-:Y:S01]  /*00f0*/  IMAD R0, R5, 0x100, R0 ;  /* 0x0000010005007824 */ /* 0x000fe200078e0200 */
[----:B------:R-:W-:-:S04]  /*0100*/  CS2R R4, SRZ ;  /* 0x0000000000047805 */ /* 0x000fc8000001ff00 */
[----:B------:R-:W-:Y:S02]  /*0110*/  LEA.HI R3, R3, R0, RZ, 0x4 ;  /* 0x0000000003037211 */ /* 0x000fe400078f20ff */
[----:B------:R-:W-:Y:S02]  /*0120*/  ISETP.GE.AND P0, PT, R0, 0x100, PT ;  /* 0x000001000000780c */ /* 0x000fe40003f06270 */
[----:B------:R-:W-:-:S04]  /*0130*/  SHF.R.S32.HI R3, RZ, 0x4, R3 ;  /* 0x00000004ff037819 */ /* 0x000fc80000011403 */
[----:B------:R-:W-:-:S04]  /*0140*/  LEA.HI R2, R3, R3, RZ, 0x2 ;  /* 0x0000000303027211 */ /* 0x000fc800078f10ff */
[----:B------:R-:W-:-:S04]  /*0150*/  LOP3.LUT R2, R2, 0xfffffffc, RZ, 0xc0, !PT ;  /* 0xfffffffc02027812 */ /* 0x000fc800078ec0ff */
[----:B------:R-:W-:-:S05]  /*0160*/  IADD3 R11, R3, -R2, RZ ;  /* 0x80000002030b7210 */ /* 0x000fca0007ffe0ff */
[----:B--2---:R-:W-:-:S05]  /*0170*/  IMAD.WIDE R8, R11, 0x4, R8 ;  /* 0x000000040b087825 */ /* 0x004fca00078e0208 */
[----:B------:R-:W2:Y:S04]  /*0180*/  @!P0 LDG.E.EL R4, desc[UR4][R8.64] ;  /* 0x0000000408048981 */ /* 0x000ea8000c2e1900 */
[----:B------:R1:W3:Y:S01]  /*0190*/  @!P0 LDG.E.EL R5, desc[UR4][R8.64] ;  /* 0x0000000408058981 */ /* 0x0002e2000c2e1900 */
[----:B------:R-:W-:Y:S01]  /*01a0*/  CS2R R2, SRZ ;  /* 0x0000000000027805 */ /* 0x000fe2000001ff00 */
[----:B----4-:R-:W-:-:S04]  /*01b0*/  IMAD.WIDE R14, R11, 0x4, R14 ;  /* 0x000000040b0e7825 */ /* 0x010fc800078e020e */
[----:B-----5:R-:W-:Y:S01]  /*01c0*/  IMAD.WIDE R12, R0, 0x4, R12 ;  /* 0x00000004000c7825 */ /* 0x020fe200078e020c */
[----:B------:R-:W4:Y:S04]  /*01d0*/  @!P0 LDG.E.EL R6, desc[UR4][R14.64] ;  /* 0x000000040e068981 */ /* 0x000f28000c2e1900 */
[----:B------:R-:W4:Y:S01]  /*01e0*/  @!P0 LDG.E.64 R2, desc[UR4][R12.64] ;  /* 0x000000040c028981 */ /* 0x000f22000c1e1b00 */
[C---:B0-----:R-:W-:Y:S01]  /*01f0*/  IMAD.WIDE R16, R11.reuse, 0x4, R16 ;  /* 0x000000040b107825 */ /* 0x041fe200078e0210 */
[----:B-1----:R-:W-:Y:S02]  /*0200*/  CS2R R8, SRZ ;  /* 0x0000000000087805 */ /* 0x002fe4000001ff00 */
[----:B------:R0:W5:Y:S01]  /*0210*/  @!P0 LDG.E.EL R7, desc[UR4][R14.64] ;  /* 0x000000040e078981 */ /* 0x000162000c2e1900 */
[----:B------:R-:W-:Y:S01]  /*0220*/  IMAD.WIDE R18, R11, 0x4, R18 ;  /* 0x000000040b127825 */ /* 0x000fe200078e0212 */
[----:B------:R-:W-:-:S02]  /*0230*/  CS2R R10, SRZ ;  /* 0x00000000000a7805 */ /* 0x000fc4000001ff00 */
[----:B------:R-:W4:Y:S04]  /*0240*/  @!P0 LDG.E.EL R9, desc[UR4][R16.64] ;  /* 0x0000000410098981 */ /* 0x000f28000c2e1900 */
[----:B------:R-:W4:Y:S04]  /*0250*/  @!P0 LDG.E.EL R11, desc[UR4][R16.64] ;  /* 0x00000004100b8981 */ /* 0x000f28000c2e1900 */
[----:B------:R-:W4:Y:S04]  /*0260*/  @!P0 LDG.E.EL R10, desc[UR4][R18.64] ;  /* 0x00000004120a8981 */ /* 0x000f28000c2e1900 */
[----:B------:R-:W4:Y:S01]  /*0270*/  @!P0 LDG.E.EL R8, desc[UR4][R18.64] ;  /* 0x0000000412088981 */ /* 0x000f22000c2e1900 */
[----:B0-----:R-:W-:-:S02]  /*0280*/  IMAD.MOV.U32 R14, RZ, RZ, 0x3e800000 ;  /* 0x3e800000ff0e7424 */ /* 0x001fc400078e00ff */
[----:B--2---:R-:W-:Y:S01]  /*0290*/  FADD R4, R4, 0.0010000000474974513054 ;  /* 0x3a83126f04047421 */ /* 0x004fe20000000000 */
[----:B---3--:R-:W-:-:S03]  /*02a0*/  FADD R5, R5, 0.0010000000474974513054 ;  /* 0x3a83126f05057421 */ /* 0x008fc60000000000 */
[----:B------:R-:W0:Y:S08]  /*02b0*/  MUFU.SQRT R13, R4 ;  /* 0x00000004000d7308 */ /* 0x000e300000002000 */
[----:B------:R-:W1:Y:S01]  /*02c0*/  MUFU.SQRT R12, R5 ;  /* 0x00000005000c7308 */ /* 0x000e620000002000 */
[C---:B0-----:R-:W-:Y:S02]  /*02d0*/  FSETP.GT.AND P2, PT, R13.reuse, 8.50705917302346158658e+37, PT ;  /* 0x7e8000000d00780b */ /* 0x041fe40003f44000 */
[----:B------:R-:W-:-:S02]  /*02e0*/  FSETP.GEU.AND P4, PT, R13, 1.175494350822287508e-38, PT ;  /* 0x008000000d00780b */ /* 0x000fc40003f8e000 */
[C---:B-1----:R-:W-:Y:S02]  /*02f0*/  FSETP.GT.AND P1, PT, R12.reuse, 8.50705917302346158658e+37, PT ;  /* 0x7e8000000c00780b */ /* 0x042fe40003f24000 */
[----:B------:R-:W-:-:S07]  /*0300*/  FSETP.GEU.AND P3, PT, R12, 1.175494350822287508e-38, PT ;  /* 0x008000000c00780b */ /* 0x000fce0003f6e000 */
[----:B------:R-:W-:-:S04]  /*0310*/  @P2 FMUL R13, R13, 0.25 ;  /* 0x3e8000000d0d2820 */ /* 0x000fc80000400000 */
[----:B------:R-:W-:Y:S01]  /*0320*/  @!P4 FMUL R13, R13, 16777216 ;  /* 0x4b8000000d0dc820 */ /* 0x000fe20000400000 */
[----:B------:R-:W-:-:S04]  /*0330*/  @P1 FMUL R12, R12, 0.25 ;  /* 0x3e8000000c0c1820 */ /* 0x000fc80000400000 */
[----:B------:R-:W-:Y:S01]  /*0340*/  @!P3 FMUL R12, R12, 16777216 ;  /* 0x4b8000000c0cb820 */ /* 0x000fe20000400000 */
[----:B------:R-:W0:Y:S01]  /*0350*/  MUFU.RCP R13, R13 ;  /* 0x0000000d000d7308 */ /* 0x000e220000001000 */
[----:B------:R-:W-:-:S07]  /*0360*/  FSEL R4, R14, 1, P2 ;  /* 0x3f8000000e047808 */ /* 0x000fce0001000000 */
[----:B------:R-:W1:Y:S01]  /*0370*/  MUFU.RCP R12, R12 ;  /* 0x0000000c000c7308 */ /* 0x000e620000001000 */
[----:B------:R-:W-:Y:S01]  /*0380*/  FSEL R5, R14, 1, P1 ;  /* 0x3f8000000e057808 */ /* 0x000fe20000800000 */
[----:B------:R-:W-:Y:S01]  /*0390*/  @!P4 FMUL R4, R4, 16777216 ;  /* 0x4b8000000404c820 */ /* 0x000fe20000400000 */
[----:B----4-:R-:W-:-:S03]  /*03a0*/  FADD R3, -R6, R3 ;  /* 0x0000000306037221 */ /* 0x010fc60000000100 */
[----:B------:R-:W-:Y:S01]  /*03b0*/  @!P3 FMUL R5, R5, 16777216 ;  /* 0x4b8000000505b820 */ /* 0x000fe20000400000 */
[----:B0-----:R-:W-:Y:S01]  /*03c0*/  FMUL R4, R13, R4 ;  /* 0x000000040d047220 */ /* 0x001fe20000400000 */
[----:B-----5:R-:W-:-:S03]  /*03d0*/  FADD R2, -R7, R2 ;  /* 0x0000000207027221 */ /* 0x020fc60000000100 */
[----:B------:R-:W-:Y:S01]  /*03e0*/  FMUL R3, R4, R3 ;  /* 0x0000000304037220 */ /* 0x000fe20000400000 */
[----:B-1----:R-:W-:-:S03]  /*03f0*/  FMUL R5, R12, R5 ;  /* 0x000000050c057220 */ /* 0x002fc60000400000 */
[----:B------:R-:W-:Y:S01]  /*0400*/  FFMA R11, R3, R11, R10 ;  /* 0x0000000b030b7223 */ /* 0x000fe2000000000a */
[----:B------:R-:W-:Y:S02]  /*0410*/  FMUL R5, R5, R2 ;  /* 0x0000000205057220 */ /* 0x000fe40000400000 */
[----:B------:R-:W0:Y:S02]  /*0420*/  LDC.64 R2, c[0x0][0x210] ;  /* 0x00008400ff027b82 */ /* 0x000e240000000a00 */
[----:B------:R-:W-:Y:S01]  /*0430*/  FFMA R10, R5, R9, R8 ;  /* 0x00000009050a7223 */ /* 0x000fe20000000008 */
[----:B------:R-:W-:-:S04]  /*0440*/  FSETP.GT.AND P1, PT, R11, RZ, PT ;  /* 0x000000ff0b00720b */ /* 0x000fc80003f24000 */
[----:B------:R-:W-:-:S09]  /*0450*/  FSETP.GT.AND P2, PT, R10, RZ, PT ;  /* 0x000000ff0a00720b */ /* 0x000fd20003f44000 */
[----:B------:R-:W-:-:S04]  /*0460*/  @!P1 FMUL R11, R11, 0.10000000149011611938 ;  /* 0x3dcccccd0b0b9820 */ /* 0x000fc80000400000 */
[----:B------:R-:W-:Y:S01]  /*0470*/  @!P2 FMUL R10, R10, 0.10000000149011611938 ;  /* 0x3dcccccd0a0aa820 */ /* 0x000fe20000400000 */
[----:B------:R-:W-:Y:S02]  /*0480*/  FSETP.GT.AND P2, PT, R11, RZ, PT ;  /* 0x000000ff0b00720b */ /* 0x000fe40003f44000 */
[----:B------:R-:W-:Y:S01]  /*0490*/  IADD3 R4, P1, R0, UR6, RZ ;  /* 0x0000000600047c10 */ /* 0x000fe2000ff3e0ff */
[----:B0-----:R-:W-:Y:S01]  /*04a0*/  IMAD.WIDE R2, R0, 0x4, R2 ;  /* 0x0000000400027825 */ /* 0x001fe200078e0202 */
[----:B------:R-:W-:Y:S02]  /*04b0*/  FSETP.GT.AND P3, PT, R10, RZ, PT ;  /* 0x000000ff0a00720b */ /* 0x000fe40003f64000 */
[----:B------:R-:W-:Y:S02]  /*04c0*/  SEL R7, RZ, 0x100, !P2 ;  /* 0x00000100ff077807 */ /* 0x000fe40005000000 */
[----:B------:R-:W-:Y:S01]  /*04d0*/  SEL R6, RZ, 0x1, !P3 ;  /* 0x00000001ff067807 */ /* 0x000fe20005800000 */
[----:B------:R0:W-:Y:S01]  /*04e0*/  @!P0 STG.E.64 desc[UR4][R2.64], R10 ;  /* 0x0000000a02008986 */ /* 0x0001e2000c101b04 */
[----:B------:R-:W-:-:S02]  /*04f0*/  LEA.HI.X.SX32 R5, R0, UR7, 0x1, P1 ;  /* 0x0000000700057c11 */ /* 0x000fc400088f0eff */
[----:B------:R-:W-:Y:S01]  /*0500*/  IADD3 R7, R6, R7, RZ ;  /* 0x0000000706077210 */ /* 0x000fe20007ffe0ff */
[----:B0-----:R-:W-:Y:S06]  /*0510*/  @P0 EXIT ;  /* 0x000000000000094d */ /* 0x001fec0003800000 */
[----:B------:R-:W-:Y:S01]  /*0520*/  STG.E.U16 desc[UR4][R4.64], R7 ;  /* 0x0000000704007986 */ /* 0x000fe2000c101504 */
[----:B------:R-:W-:Y:S05]  /*0530*/  EXIT ;  /* 0x000000000000794d */ /* 0x000fea0003800000 */
.L_x_0:
[----:B------:R-:W-:-:S00]  /*0540*/  BRA `(.L_x_0) ;  /* 0xfffffffc00fc7947 */ /* 0x000fc0000383ffff */
[----:B------:R-:W-:-:S00]  /*0550*/  NOP ;  /* 0x0000000000007918 */ /* 0x000fc00000000000 */
        /* <DEDUP_REMOVED lines=10> */
.L_x_1:


//--------------------- .nv.global.init           --------------------------
	.section	.nv.global.init,"aw",@progbits
.nv.global.init:
	.type		_$_str,@object
	.size		_$_str,(_$_str_$_2 - _$_str)
_$_str:
        /*0000*/ 	.byte	0x5f, 0x5f, 0x43, 0x55, 0x44, 0x41, 0x5f, 0x46, 0x54, 0x5a, 0x00
	.type		_$_str_$_2,@object
	.size		_$_str_$_2,(.L_1 - _$_str_$_2)
_$_str_$_2:
        /*000b*/ 	.byte	0x5f, 0x5f, 0x43, 0x55, 0x44, 0x41, 0x5f, 0x50, 0x52, 0x45, 0x43, 0x5f, 0x53, 0x51, 0x52, 0x54
        /*001b*/ 	.byte	0x00
.L_1:


//--------------------- .nv.constant0.triton_poi_fused__native_batch_norm_legit_no_training_leaky_relu_leaky_relu_backward_3 --------------------------
	.section	.nv.constant0.triton_poi_fused__native_batch_norm_legit_no_training_leaky_relu_leaky_relu_backward_3,"a",@progbits
	.sectionflags	@""
	.align	4
.nv.constant0.triton_poi_fused__native_batch_norm_legit_no_training_leaky_relu_leaky_relu_backward_3:
	.zero		588
